//
// Generated by NVIDIA NVVM Compiler
//
// Compiler Build ID: CL-36424714
// Cuda compilation tools, release 13.0, V13.0.88
// Based on NVVM 20.0.0
//

.version 9.0
.target sm_100
.address_size 64

	// .globl	_Z13calculateMeanPKfPfi
.extern .shared .align 16 .b8 sharedData[];

.visible .entry _Z13calculateMeanPKfPfi(
	.param .u64 .ptr .align 1 _Z13calculateMeanPKfPfi_param_0,
	.param .u64 .ptr .align 1 _Z13calculateMeanPKfPfi_param_1,
	.param .u32 _Z13calculateMeanPKfPfi_param_2
)
{
	.reg .pred 	%p<6>;
	.reg .b32 	%r<15>;
	.reg .b32 	%f<6>;
	.reg .b64 	%rd<9>;

	ld.param.u64 	%rd1, [_Z13calculateMeanPKfPfi_param_0];
	ld.param.u64 	%rd2, [_Z13calculateMeanPKfPfi_param_1];
	ld.param.u32 	%r8, [_Z13calculateMeanPKfPfi_param_2];
	mov.u32 	%r1, %tid.x;
	mov.u32 	%r2, %ctaid.x;
	mov.u32 	%r14, %ntid.x;
	mad.lo.s32 	%r4, %r2, %r14, %r1;
	setp.ge.s32 	%p1, %r4, %r8;
	shl.b32 	%r9, %r1, 2;
	mov.u32 	%r10, sharedData;
	add.s32 	%r5, %r10, %r9;
	@%p1 bra 	$L__BB0_2;
	cvta.to.global.u64 	%rd3, %rd1;
	mul.wide.s32 	%rd4, %r4, 4;
	add.s64 	%rd5, %rd3, %rd4;
	ld.global.f32 	%f1, [%rd5];
	st.shared.f32 	[%r5], %f1;
	bra.uni 	$L__BB0_3;
$L__BB0_2:
	mov.b32 	%r11, 0;
	st.shared.u32 	[%r5], %r11;
$L__BB0_3:
	bar.sync 	0;
	setp.lt.u32 	%p2, %r14, 2;
	@%p2 bra 	$L__BB0_7;
$L__BB0_4:
	shr.u32 	%r7, %r14, 1;
	setp.ge.u32 	%p3, %r1, %r7;
	@%p3 bra 	$L__BB0_6;
	shl.b32 	%r12, %r7, 2;
	add.s32 	%r13, %r5, %r12;
	ld.shared.f32 	%f2, [%r13];
	ld.shared.f32 	%f3, [%r5];
	add.f32 	%f4, %f2, %f3;
	st.shared.f32 	[%r5], %f4;
$L__BB0_6:
	bar.sync 	0;
	setp.gt.u32 	%p4, %r14, 3;
	mov.u32 	%r14, %r7;
	@%p4 bra 	$L__BB0_4;
$L__BB0_7:
	setp.ne.s32 	%p5, %r1, 0;
	@%p5 bra 	$L__BB0_9;
	ld.shared.f32 	%f5, [sharedData];
	cvta.to.global.u64 	%rd6, %rd2;
	mul.wide.u32 	%rd7, %r2, 4;
	add.s64 	%rd8, %rd6, %rd7;
	st.global.f32 	[%rd8], %f5;
$L__BB0_9:
	ret;

}


// ===== COMPILED SASS (sm_100) =====

	.target	sm_100

	.elftype	@"ET_EXEC"


//--------------------- .note.nv.tkinfo           --------------------------
	.section	.note.nv.tkinfo,"",@"SHT_NOTE"
	.sectionflags	@"SHF_NOTE_NV_TKINFO"
	.tkinfo
        /*0018*/ 	.word	0x00000002
        /*0030*/ 	.string	""
        /*0030*/ 	.string	"ptxas"
        /*0030*/ 	.string	"Cuda compilation tools, release 13.0, V13.0.88"
        /*0030*/ 	.string	"Build cuda_13.0.r13.0/compiler.36424714_0"
        /*0030*/ 	.string	"-arch sm_100 -m 64 "



//--------------------- .note.nv.cuinfo           --------------------------
	.section	.note.nv.cuinfo,"",@"SHT_NOTE"
	.sectionflags	@"SHF_NOTE_NV_CUINFO"
        /*0018*/ 	.short	0x0002
        /*001a*/ 	.short	0x0064
        /*001c*/ 	.short	0x0082
	.zero		2


//--------------------- .nv.info                  --------------------------
	.section	.nv.info,"",@"SHT_CUDA_INFO"
	.align	4


	//----- nvinfo : EIATTR_REGCOUNT
	.align		4
        /*0000*/ 	.byte	0x04, 0x2f
        /*0002*/ 	.short	(.L_1 - .L_0)
	.align		4
.L_0:
        /*0004*/ 	.word	index@(_Z13calculateMeanPKfPfi)
        /*0008*/ 	.word	0x0000000a


	//----- nvinfo : EIATTR_FRAME_SIZE
	.align		4
.L_1:
        /*000c*/ 	.byte	0x04, 0x11
        /*000e*/ 	.short	(.L_3 - .L_2)
	.align		4
.L_2:
        /*0010*/ 	.word	index@(_Z13calculateMeanPKfPfi)
        /*0014*/ 	.word	0x00000000


	//----- nvinfo : EIATTR_MIN_STACK_SIZE
	.align		4
.L_3:
        /*0018*/ 	.byte	0x04, 0x12
        /*001a*/ 	.short	(.L_5 - .L_4)
	.align		4
.L_4:
        /*001c*/ 	.word	index@(_Z13calculateMeanPKfPfi)
        /*0020*/ 	.word	0x00000000
.L_5:


//--------------------- .nv.compat                --------------------------
	.section	.nv.compat,"",@"SHT_CUDA_COMPAT_INFO"
	.align	4
        /*0000*/ 	.byte	0x02, 0x09, 0x00, 0x00, 0x02, 0x02, 0x01, 0x00, 0x02, 0x05, 0x05, 0x00, 0x03, 0x07, 0x01, 0x01
        /*0010*/ 	.byte	0x02, 0x03, 0x00, 0x00, 0x02, 0x06, 0x01, 0x00, 0x04, 0x0b, 0x08, 0x00, 0x09, 0x00, 0x00, 0x00
        /*0020*/ 	.byte	0x00, 0x00, 0x00, 0x00


//--------------------- .nv.info._Z13calculateMeanPKfPfi --------------------------
	.section	.nv.info._Z13calculateMeanPKfPfi,"",@"SHT_CUDA_INFO"
	.sectionflags	@""
	.align	4


	//----- nvinfo : EIATTR_CUDA_API_VERSION
	.align		4
        /*0000*/ 	.byte	0x04, 0x37
        /*0002*/ 	.short	(.L_7 - .L_6)
.L_6:
        /*0004*/ 	.word	0x00000082


	//----- nvinfo : EIATTR_KPARAM_INFO
	.align		4
.L_7:
        /*0008*/ 	.byte	0x04, 0x17
        /*000a*/ 	.short	(.L_9 - .L_8)
.L_8:
        /*000c*/ 	.word	0x00000000
        /*0010*/ 	.short	0x0002
        /*0012*/ 	.short	0x0010
        /*0014*/ 	.byte	0x00, 0xf0, 0x11, 0x00


	//----- nvinfo : EIATTR_KPARAM_INFO
	.align		4
.L_9:
        /*0018*/ 	.byte	0x04, 0x17
        /*001a*/ 	.short	(.L_11 - .L_10)
.L_10:
        /*001c*/ 	.word	0x00000000
        /*0020*/ 	.short	0x0001
        /*0022*/ 	.short	0x0008
        /*0024*/ 	.byte	0x00, 0xf5, 0x21, 0x00


	//----- nvinfo : EIATTR_KPARAM_INFO
	.align		4
.L_11:
        /*0028*/ 	.byte	0x04, 0x17
        /*002a*/ 	.short	(.L_13 - .L_12)
.L_12:
        /*002c*/ 	.word	0x00000000
        /*0030*/ 	.short	0x0000
        /*0032*/ 	.short	0x0000
        /*0034*/ 	.byte	0x00, 0xf5, 0x21, 0x00


	//----- nvinfo : EIATTR_SPARSE_MMA_MASK
	.align		4
.L_13:
        /*0038*/ 	.byte	0x03, 0x50
        /*003a*/ 	.short	0x0000


	//----- nvinfo : EIATTR_MAXREG_COUNT
	.align		4
        /*003c*/ 	.byte	0x03, 0x1b
        /*003e*/ 	.short	0x00ff


	//----- nvinfo : EIATTR_NUM_BARRIERS
	.align		4
        /*0040*/ 	.byte	0x02, 0x4c
        /*0042*/ 	.byte	0x01
	.zero		1


	//----- nvinfo : EIATTR_MERCURY_ISA_VERSION
	.align		4
        /*0044*/ 	.byte	0x03, 0x5f
        /*0046*/ 	.short	0x0101


	//----- nvinfo : EIATTR_VRC_CTA_INIT_COUNT
	.align		4
        /*0048*/ 	.byte	0x02, 0x4a
	.zero		1
	.zero		1


	//----- nvinfo : EIATTR_EXIT_INSTR_OFFSETS
	.align		4
        /*004c*/ 	.byte	0x04, 0x1c
        /*004e*/ 	.short	(.L_15 - .L_14)


	//   ....[0]....
.L_14:
        /*0050*/ 	.word	0x00000210


	//   ....[1]....
        /*0054*/ 	.word	0x00000290


	//----- nvinfo : EIATTR_CBANK_PARAM_SIZE
	.align		4
.L_15:
        /*0058*/ 	.byte	0x03, 0x19
        /*005a*/ 	.short	0x0014


	//----- nvinfo : EIATTR_PARAM_CBANK
	.align		4
        /*005c*/ 	.byte	0x04, 0x0a
        /*005e*/ 	.short	(.L_17 - .L_16)
	.align		4
.L_16:
        /*0060*/ 	.word	index@(.nv.constant0._Z13calculateMeanPKfPfi)
        /*0064*/ 	.short	0x0380
        /*0066*/ 	.short	0x0014


	//----- nvinfo : EIATTR_SW_WAR
	.align		4
.L_17:
        /*0068*/ 	.byte	0x04, 0x36
        /*006a*/ 	.short	(.L_19 - .L_18)
.L_18:
        /*006c*/ 	.word	0x00000008
.L_19:


//--------------------- .nv.callgraph             --------------------------
	.section	.nv.callgraph,"",@"SHT_CUDA_CALLGRAPH"
	.align	4
	.sectionentsize	8
	.align		4
        /*0000*/ 	.word	0x00000000
	.align		4
        /*0004*/ 	.word	0xffffffff
	.align		4
        /*0008*/ 	.word	0x00000000
	.align		4
        /*000c*/ 	.word	0xfffffffe
	.align		4
        /*0010*/ 	.word	0x00000000
	.align		4
        /*0014*/ 	.word	0xfffffffd
	.align		4
        /*0018*/ 	.word	0x00000000
	.align		4
        /*001c*/ 	.word	0xfffffffc


//--------------------- .text._Z13calculateMeanPKfPfi --------------------------
	.section	.text._Z13calculateMeanPKfPfi,"ax",@progbits
	.align	128
        .global         _Z13calculateMeanPKfPfi
        .type           _Z13calculateMeanPKfPfi,@function
        .size           _Z13calculateMeanPKfPfi,(.L_x_3 - _Z13calculateMeanPKfPfi)
        .other          _Z13calculateMeanPKfPfi,@"STO_CUDA_ENTRY STV_DEFAULT"
_Z13calculateMeanPKfPfi:
.text._Z13calculateMeanPKfPfi:
[----:B------:R-:W-:Y:S01]  /*0000*/  LDC R1, c[0x0][0x37c] ;  /* 0x0000df00ff017b82 */ /* 0x000fe20000000800 */
[----:B------:R-:W0:Y:S01]  /*0010*/  S2R R6, SR_TID.X ;  /* 0x0000000000067919 */ /* 0x000e220000002100 */
[----:B------:R-:W0:Y:S01]  /*0020*/  LDCU UR8, c[0x0][0x360] ;  /* 0x00006c00ff0877ac */ /* 0x000e220008000800 */
[----:B------:R-:W0:Y:S01]  /*0030*/  S2R R7, SR_CTAID.X ;  /* 0x0000000000077919 */ /* 0x000e220000002500 */
[----:B------:R-:W1:Y:S01]  /*0040*/  LDCU UR4, c[0x0][0x390] ;  /* 0x00007200ff0477ac */ /* 0x000e620008000800 */
[----:B------:R-:W2:Y:S01]  /*0050*/  LDCU.64 UR6, c[0x0][0x358] ;  /* 0x00006b00ff0677ac */ /* 0x000ea20008000a00 */
[----:B0-----:R-:W-:-:S05]  /*0060*/  IMAD R5, R7, UR8, R6 ;  /* 0x0000000807057c24 */ /* 0x001fca000f8e0206 */
[----:B-1----:R-:W-:-:S13]  /*0070*/  ISETP.GE.AND P1, PT, R5, UR4, PT ;  /* 0x0000000405007c0c */ /* 0x002fda000bf26270 */
[----:B------:R-:W0:Y:S02]  /*0080*/  @!P1 LDC.64 R2, c[0x0][0x380] ;  /* 0x0000e000ff029b82 */ /* 0x000e240000000a00 */
[----:B0-----:R-:W-:-:S06]  /*0090*/  @!P1 IMAD.WIDE R2, R5, 0x4, R2 ;  /* 0x0000000405029825 */ /* 0x001fcc00078e0202 */
[----:B--2---:R-:W2:Y:S01]  /*00a0*/  @!P1 LDG.E R3, desc[UR6][R2.64] ;  /* 0x0000000602039981 */ /* 0x004ea2000c1e1900 */
[----:B------:R-:W0:Y:S01]  /*00b0*/  S2UR UR5, SR_CgaCtaId ;  /* 0x00000000000579c3 */ /* 0x000e220000008800 */
[----:B------:R-:W-:Y:S01]  /*00c0*/  IMAD.U32 R4, RZ, RZ, UR8 ;  /* 0x00000008ff047e24 */ /* 0x000fe2000f8e00ff */
[----:B------:R-:W-:Y:S01]  /*00d0*/  UMOV UR4, 0x400 ;  /* 0x0000040000047882 */ /* 0x000fe20000000000 */
[----:B------:R-:W-:-:S03]  /*00e0*/  ISETP.NE.AND P0, PT, R6, RZ, PT ;  /* 0x000000ff0600720c */ /* 0x000fc60003f05270 */
[----:B------:R-:W-:Y:S01]  /*00f0*/  ISETP.GE.U32.AND P2, PT, R4, 0x2, PT ;  /* 0x000000020400780c */ /* 0x000fe20003f46070 */
[----:B0-----:R-:W-:-:S06]  /*0100*/  ULEA UR4, UR5, UR4, 0x18 ;  /* 0x0000000405047291 */ /* 0x001fcc000f8ec0ff */
[----:B------:R-:W-:-:S05]  /*0110*/  LEA R0, R6, UR4, 0x2 ;  /* 0x0000000406007c11 */ /* 0x000fca000f8e10ff */
[----:B--2---:R0:W-:Y:S04]  /*0120*/  @!P1 STS [R0], R3 ;  /* 0x0000000300009388 */ /* 0x0041e80000000800 */
[----:B------:R0:W-:Y:S01]  /*0130*/  @P1 STS [R0], RZ ;  /* 0x000000ff00001388 */ /* 0x0001e20000000800 */
[----:B------:R-:W-:Y:S06]  /*0140*/  BAR.SYNC.DEFER_BLOCKING 0x0 ;  /* 0x0000000000007b1d */ /* 0x000fec0000010000 */
[----:B------:R-:W-:Y:S05]  /*0150*/  @!P2 BRA `(.L_x_0) ;  /* 0x00000000002ca947 */ /* 0x000fea0003800000 */
.L_x_1:
[----:B------:R-:W-:-:S04]  /*0160*/  SHF.R.U32.HI R5, RZ, 0x1, R4 ;  /* 0x00000001ff057819 */ /* 0x000fc80000011604 */
[----:B------:R-:W-:-:S13]  /*0170*/  ISETP.GE.U32.AND P1, PT, R6, R5, PT ;  /* 0x000000050600720c */ /* 0x000fda0003f26070 */
[----:B------:R-:W-:Y:S01]  /*0180*/  @!P1 IMAD R2, R5, 0x4, R0 ;  /* 0x0000000405029824 */ /* 0x000fe200078e0200 */
[----:B0-----:R-:W-:Y:S05]  /*0190*/  @!P1 LDS R3, [R0] ;  /* 0x0000000000039984 */ /* 0x001fea0000000800 */
[----:B------:R-:W0:Y:S02]  /*01a0*/  @!P1 LDS R2, [R2] ;  /* 0x0000000002029984 */ /* 0x000e240000000800 */
[----:B0-----:R-:W-:-:S05]  /*01b0*/  @!P1 FADD R3, R2, R3 ;  /* 0x0000000302039221 */ /* 0x001fca0000000000 */
[----:B------:R1:W-:Y:S01]  /*01c0*/  @!P1 STS [R0], R3 ;  /* 0x0000000300009388 */ /* 0x0003e20000000800 */
[----:B------:R-:W-:Y:S01]  /*01d0*/  BAR.SYNC.DEFER_BLOCKING 0x0 ;  /* 0x0000000000007b1d */ /* 0x000fe20000010000 */
[----:B------:R-:W-:Y:S01]  /*01e0*/  ISETP.GT.U32.AND P1, PT, R4, 0x3, PT ;  /* 0x000000030400780c */ /* 0x000fe20003f24070 */
[----:B------:R-:W-:-:S12]  /*01f0*/  IMAD.MOV.U32 R4, RZ, RZ, R5 ;  /* 0x000000ffff047224 */ /* 0x000fd800078e0005 */
[----:B-1----:R-:W-:Y:S05]  /*0200*/  @P1 BRA `(.L_x_1) ;  /* 0xfffffffc00d41947 */ /* 0x002fea000383ffff */
.L_x_0:
[----:B------:R-:W-:Y:S05]  /*0210*/  @P0 EXIT ;  /* 0x000000000000094d */ /* 0x000fea0003800000 */
[----:B------:R-:W1:Y:S01]  /*0220*/  S2UR UR5, SR_CgaCtaId ;  /* 0x00000000000579c3 */ /* 0x000e620000008800 */
[----:B------:R-:W-:-:S07]  /*0230*/  UMOV UR4, 0x400 ;  /* 0x0000040000047882 */ /* 0x000fce0000000000 */
[----:B0-----:R-:W0:Y:S01]  /*0240*/  LDC.64 R2, c[0x0][0x388] ;  /* 0x0000e200ff027b82 */ /* 0x001e220000000a00 */
[----:B-1----:R-:W-:Y:S01]  /*0250*/  ULEA UR4, UR5, UR4, 0x18 ;  /* 0x0000000405047291 */ /* 0x002fe2000f8ec0ff */
[----:B0-----:R-:W-:-:S08]  /*0260*/  IMAD.WIDE.U32 R2, R7, 0x4, R2 ;  /* 0x0000000407027825 */ /* 0x001fd000078e0002 */
[----:B------:R-:W0:Y:S04]  /*0270*/  LDS R5, [UR4] ;  /* 0x00000004ff057984 */ /* 0x000e280008000800 */
[----:B0-----:R-:W-:Y:S01]  /*0280*/  STG.E desc[UR6][R2.64], R5 ;  /* 0x0000000502007986 */ /* 0x001fe2000c101906 */
[----:B------:R-:W-:Y:S05]  /*0290*/  EXIT ;  /* 0x000000000000794d */ /* 0x000fea0003800000 */
.L_x_2:
[----:B------:R-:W-:-:S00]  /*02a0*/  BRA `(.L_x_2) ;  /* 0xfffffffc00fc7947 */ /* 0x000fc0000383ffff */
[----:B------:R-:W-:-:S00]  /*02b0*/  NOP ;  /* 0x0000000000007918 */ /* 0x000fc00000000000 */
        /* <DEDUP_REMOVED lines=12> */
.L_x_3:


//--------------------- .nv.shared._Z13calculateMeanPKfPfi --------------------------
	.section	.nv.shared._Z13calculateMeanPKfPfi,"aw",@nobits
	.sectionflags	@""
	.align	16
	.zero		1024


//--------------------- .nv.shared.reserved.0     --------------------------
	.section	.nv.shared.reserved.0,"aw",@nobits
	.weak		__nv_reservedSMEM_offset_0_alias
	.size		__nv_reservedSMEM_offset_0_alias, 0, 64
	.other		__nv_reservedSMEM_offset_0_alias,@"STO_CUDA_RESERVED_SHARED STV_DEFAULT"
__nv_reservedSMEM_offset_0_alias:
	.zero		0
	.zero		64


//--------------------- .nv.constant0._Z13calculateMeanPKfPfi --------------------------
	.section	.nv.constant0._Z13calculateMeanPKfPfi,"a",@progbits
	.sectionflags	@""
	.align	4
.nv.constant0._Z13calculateMeanPKfPfi:
	.zero		916


//--------------------- SYMBOLS --------------------------

	.type		.nv.reservedSmem.offset0,@object
	.size		.nv.reservedSmem.offset0,0x4
	.type		.nv.reservedSmem.cap,@object
	.size		.nv.reservedSmem.cap,0x4
